//
// Generated by NVIDIA NVVM Compiler
//
// Compiler Build ID: CL-36424714
// Cuda compilation tools, release 13.0, V13.0.88
// Based on NVVM 20.0.0
//

.version 9.0
.target sm_100
.address_size 64

	// .globl	_Z10calcularPIPflf
.extern .shared .align 16 .b8 sdata[];

.visible .entry _Z10calcularPIPflf(
	.param .u64 .ptr .align 1 _Z10calcularPIPflf_param_0,
	.param .u64 _Z10calcularPIPflf_param_1,
	.param .f32 _Z10calcularPIPflf_param_2
)
{
	.reg .pred 	%p<3>;
	.reg .b32 	%r<9>;
	.reg .b32 	%f<3>;
	.reg .b64 	%rd<10>;
	.reg .b64 	%fd<8>;

	ld.param.u64 	%rd5, [_Z10calcularPIPflf_param_0];
	ld.param.u64 	%rd6, [_Z10calcularPIPflf_param_1];
	ld.param.f32 	%f1, [_Z10calcularPIPflf_param_2];
	mov.u32 	%r5, %ctaid.x;
	mov.u32 	%r6, %ntid.x;
	mov.u32 	%r7, %tid.x;
	mad.lo.s32 	%r8, %r5, %r6, %r7;
	cvt.s64.s32 	%rd9, %r8;
	setp.le.s64 	%p1, %rd6, %rd9;
	@%p1 bra 	$L__BB0_3;
	cvt.f64.f32 	%fd1, %f1;
	cvt.u32.u64 	%r2, %rd6;
	cvta.to.global.u64 	%rd2, %rd5;
$L__BB0_2:
	cvt.rn.f64.s32 	%fd2, %r8;
	add.f64 	%fd3, %fd2, 0dBFE0000000000000;
	mul.f64 	%fd4, %fd3, %fd1;
	fma.rn.f64 	%fd5, %fd4, %fd4, 0d3FF0000000000000;
	mov.f64 	%fd6, 0d4010000000000000;
	div.rn.f64 	%fd7, %fd6, %fd5;
	cvt.rn.f32.f64 	%f2, %fd7;
	shl.b64 	%rd7, %rd9, 2;
	add.s64 	%rd8, %rd2, %rd7;
	st.global.f32 	[%rd8], %f2;
	add.s32 	%r8, %r8, %r2;
	cvt.s64.s32 	%rd9, %r8;
	setp.gt.s64 	%p2, %rd6, %rd9;
	@%p2 bra 	$L__BB0_2;
$L__BB0_3:
	ret;

}
	// .globl	_Z9reduceSumPfi
.visible .entry _Z9reduceSumPfi(
	.param .u64 .ptr .align 1 _Z9reduceSumPfi_param_0,
	.param .u32 _Z9reduceSumPfi_param_1
)
{
	.reg .pred 	%p<6>;
	.reg .b32 	%r<17>;
	.reg .b32 	%f<11>;
	.reg .b64 	%rd<9>;

	ld.param.u64 	%rd2, [_Z9reduceSumPfi_param_0];
	ld.param.u32 	%r8, [_Z9reduceSumPfi_param_1];
	cvta.to.global.u64 	%rd1, %rd2;
	mov.u32 	%r1, %tid.x;
	mov.u32 	%r2, %ctaid.x;
	mov.u32 	%r16, %ntid.x;
	mul.lo.s32 	%r9, %r16, %r2;
	shl.b32 	%r10, %r9, 1;
	add.s32 	%r4, %r10, %r1;
	setp.ge.s32 	%p1, %r4, %r8;
	mov.f32 	%f10, 0f00000000;
	@%p1 bra 	$L__BB1_2;
	mul.wide.s32 	%rd3, %r4, 4;
	add.s64 	%rd4, %rd1, %rd3;
	ld.global.f32 	%f4, [%rd4];
	add.s32 	%r11, %r4, %r16;
	mul.wide.u32 	%rd5, %r11, 4;
	add.s64 	%rd6, %rd1, %rd5;
	ld.global.f32 	%f5, [%rd6];
	add.f32 	%f10, %f4, %f5;
$L__BB1_2:
	shl.b32 	%r12, %r1, 2;
	mov.u32 	%r13, sdata;
	add.s32 	%r5, %r13, %r12;
	st.shared.f32 	[%r5], %f10;
	bar.sync 	0;
	setp.lt.u32 	%p2, %r16, 2;
	@%p2 bra 	$L__BB1_6;
$L__BB1_3:
	shr.u32 	%r7, %r16, 1;
	setp.ge.u32 	%p3, %r1, %r7;
	@%p3 bra 	$L__BB1_5;
	shl.b32 	%r14, %r7, 2;
	add.s32 	%r15, %r5, %r14;
	ld.shared.f32 	%f6, [%r15];
	ld.shared.f32 	%f7, [%r5];
	add.f32 	%f8, %f6, %f7;
	st.shared.f32 	[%r5], %f8;
$L__BB1_5:
	bar.sync 	0;
	setp.gt.u32 	%p4, %r16, 3;
	mov.u32 	%r16, %r7;
	@%p4 bra 	$L__BB1_3;
$L__BB1_6:
	setp.ne.s32 	%p5, %r1, 0;
	@%p5 bra 	$L__BB1_8;
	ld.shared.f32 	%f9, [sdata];
	mul.wide.u32 	%rd7, %r2, 4;
	add.s64 	%rd8, %rd1, %rd7;
	st.global.f32 	[%rd8], %f9;
$L__BB1_8:
	ret;

}


// ===== COMPILED SASS (sm_100) =====

	.target	sm_100

	.elftype	@"ET_EXEC"


//--------------------- .note.nv.tkinfo           --------------------------
	.section	.note.nv.tkinfo,"",@"SHT_NOTE"
	.sectionflags	@"SHF_NOTE_NV_TKINFO"
	.tkinfo
        /*0018*/ 	.word	0x00000002
        /*0030*/ 	.string	""
        /*0030*/ 	.string	"ptxas"
        /*0030*/ 	.string	"Cuda compilation tools, release 13.0, V13.0.88"
        /*0030*/ 	.string	"Build cuda_13.0.r13.0/compiler.36424714_0"
        /*0030*/ 	.string	"-arch sm_100 -m 64 "



//--------------------- .note.nv.cuinfo           --------------------------
	.section	.note.nv.cuinfo,"",@"SHT_NOTE"
	.sectionflags	@"SHF_NOTE_NV_CUINFO"
        /*0018*/ 	.short	0x0002
        /*001a*/ 	.short	0x0064
        /*001c*/ 	.short	0x0082
	.zero		2


//--------------------- .nv.info                  --------------------------
	.section	.nv.info,"",@"SHT_CUDA_INFO"
	.align	4


	//----- nvinfo : EIATTR_REGCOUNT
	.align		4
        /*0000*/ 	.byte	0x04, 0x2f
        /*0002*/ 	.short	(.L_1 - .L_0)
	.align		4
.L_0:
        /*0004*/ 	.word	index@(_Z10calcularPIPflf)
        /*0008*/ 	.word	0x00000019


	//----- nvinfo : EIATTR_FRAME_SIZE
	.align		4
.L_1:
        /*000c*/ 	.byte	0x04, 0x11
        /*000e*/ 	.short	(.L_3 - .L_2)
	.align		4
.L_2:
        /*0010*/ 	.word	index@($__internal_0_$__cuda_sm20_div_rn_f64_full)
        /*0014*/ 	.word	0x00000000


	//----- nvinfo : EIATTR_FRAME_SIZE
	.align		4
.L_3:
        /*0018*/ 	.byte	0x04, 0x11
        /*001a*/ 	.short	(.L_5 - .L_4)
	.align		4
.L_4:
        /*001c*/ 	.word	index@(_Z10calcularPIPflf)
        /*0020*/ 	.word	0x00000000


	//----- nvinfo : EIATTR_REGCOUNT
	.align		4
.L_5:
        /*0024*/ 	.byte	0x04, 0x2f
        /*0026*/ 	.short	(.L_7 - .L_6)
	.align		4
.L_6:
        /*0028*/ 	.word	index@(_Z9reduceSumPfi)
        /*002c*/ 	.word	0x0000000e


	//----- nvinfo : EIATTR_FRAME_SIZE
	.align		4
.L_7:
        /*0030*/ 	.byte	0x04, 0x11
        /*0032*/ 	.short	(.L_9 - .L_8)
	.align		4
.L_8:
        /*0034*/ 	.word	index@(_Z9reduceSumPfi)
        /*0038*/ 	.word	0x00000000


	//----- nvinfo : EIATTR_MIN_STACK_SIZE
	.align		4
.L_9:
        /*003c*/ 	.byte	0x04, 0x12
        /*003e*/ 	.short	(.L_11 - .L_10)
	.align		4
.L_10:
        /*0040*/ 	.word	index@(_Z9reduceSumPfi)
        /*0044*/ 	.word	0x00000000


	//----- nvinfo : EIATTR_MIN_STACK_SIZE
	.align		4
.L_11:
        /*0048*/ 	.byte	0x04, 0x12
        /*004a*/ 	.short	(.L_13 - .L_12)
	.align		4
.L_12:
        /*004c*/ 	.word	index@(_Z10calcularPIPflf)
        /*0050*/ 	.word	0x00000000
.L_13:


//--------------------- .nv.compat                --------------------------
	.section	.nv.compat,"",@"SHT_CUDA_COMPAT_INFO"
	.align	4
        /*0000*/ 	.byte	0x02, 0x09, 0x00, 0x00, 0x02, 0x02, 0x01, 0x00, 0x02, 0x05, 0x05, 0x00, 0x03, 0x07, 0x01, 0x01
        /*0010*/ 	.byte	0x02, 0x03, 0x00, 0x00, 0x02, 0x06, 0x01, 0x00, 0x04, 0x0b, 0x08, 0x00, 0x01, 0x00, 0x00, 0x00
        /*0020*/ 	.byte	0x00, 0x00, 0x00, 0x00


//--------------------- .nv.info._Z9reduceSumPfi  --------------------------
	.section	.nv.info._Z9reduceSumPfi,"",@"SHT_CUDA_INFO"
	.sectionflags	@""
	.align	4


	//----- nvinfo : EIATTR_CUDA_API_VERSION
	.align		4
        /*0000*/ 	.byte	0x04, 0x37
        /*0002*/ 	.short	(.L_15 - .L_14)
.L_14:
        /*0004*/ 	.word	0x00000082


	//----- nvinfo : EIATTR_KPARAM_INFO
	.align		4
.L_15:
        /*0008*/ 	.byte	0x04, 0x17
        /*000a*/ 	.short	(.L_17 - .L_16)
.L_16:
        /*000c*/ 	.word	0x00000000
        /*0010*/ 	.short	0x0001
        /*0012*/ 	.short	0x0008
        /*0014*/ 	.byte	0x00, 0xf0, 0x11, 0x00


	//----- nvinfo : EIATTR_KPARAM_INFO
	.align		4
.L_17:
        /*0018*/ 	.byte	0x04, 0x17
        /*001a*/ 	.short	(.L_19 - .L_18)
.L_18:
        /*001c*/ 	.word	0x00000000
        /*0020*/ 	.short	0x0000
        /*0022*/ 	.short	0x0000
        /*0024*/ 	.byte	0x00, 0xf5, 0x21, 0x00


	//----- nvinfo : EIATTR_SPARSE_MMA_MASK
	.align		4
.L_19:
        /*0028*/ 	.byte	0x03, 0x50
        /*002a*/ 	.short	0x0000


	//----- nvinfo : EIATTR_MAXREG_COUNT
	.align		4
        /*002c*/ 	.byte	0x03, 0x1b
        /*002e*/ 	.short	0x00ff


	//----- nvinfo : EIATTR_NUM_BARRIERS
	.align		4
        /*0030*/ 	.byte	0x02, 0x4c
        /*0032*/ 	.byte	0x01
	.zero		1


	//----- nvinfo : EIATTR_MERCURY_ISA_VERSION
	.align		4
        /*0034*/ 	.byte	0x03, 0x5f
        /*0036*/ 	.short	0x0101


	//----- nvinfo : EIATTR_VRC_CTA_INIT_COUNT
	.align		4
        /*0038*/ 	.byte	0x02, 0x4a
	.zero		1
	.zero		1


	//----- nvinfo : EIATTR_EXIT_INSTR_OFFSETS
	.align		4
        /*003c*/ 	.byte	0x04, 0x1c
        /*003e*/ 	.short	(.L_21 - .L_20)


	//   ....[0]....
.L_20:
        /*0040*/ 	.word	0x00000260


	//   ....[1]....
        /*0044*/ 	.word	0x000002e0


	//----- nvinfo : EIATTR_CBANK_PARAM_SIZE
	.align		4
.L_21:
        /*0048*/ 	.byte	0x03, 0x19
        /*004a*/ 	.short	0x000c


	//----- nvinfo : EIATTR_PARAM_CBANK
	.align		4
        /*004c*/ 	.byte	0x04, 0x0a
        /*004e*/ 	.short	(.L_23 - .L_22)
	.align		4
.L_22:
        /*0050*/ 	.word	index@(.nv.constant0._Z9reduceSumPfi)
        /*0054*/ 	.short	0x0380
        /*0056*/ 	.short	0x000c


	//----- nvinfo : EIATTR_SW_WAR
	.align		4
.L_23:
        /*0058*/ 	.byte	0x04, 0x36
        /*005a*/ 	.short	(.L_25 - .L_24)
.L_24:
        /*005c*/ 	.word	0x00000008
.L_25:


//--------------------- .nv.info._Z10calcularPIPflf --------------------------
	.section	.nv.info._Z10calcularPIPflf,"",@"SHT_CUDA_INFO"
	.sectionflags	@""
	.align	4


	//----- nvinfo : EIATTR_CUDA_API_VERSION
	.align		4
        /*0000*/ 	.byte	0x04, 0x37
        /*0002*/ 	.short	(.L_27 - .L_26)
.L_26:
        /*0004*/ 	.word	0x00000082


	//----- nvinfo : EIATTR_KPARAM_INFO
	.align		4
.L_27:
        /*0008*/ 	.byte	0x04, 0x17
        /*000a*/ 	.short	(.L_29 - .L_28)
.L_28:
        /*000c*/ 	.word	0x00000000
        /*0010*/ 	.short	0x0002
        /*0012*/ 	.short	0x0010
        /*0014*/ 	.byte	0x00, 0xf0, 0x11, 0x00


	//----- nvinfo : EIATTR_KPARAM_INFO
	.align		4
.L_29:
        /*0018*/ 	.byte	0x04, 0x17
        /*001a*/ 	.short	(.L_31 - .L_30)
.L_30:
        /*001c*/ 	.word	0x00000000
        /*0020*/ 	.short	0x0001
        /*0022*/ 	.short	0x0008
        /*0024*/ 	.byte	0x00, 0xf0, 0x21, 0x00


	//----- nvinfo : EIATTR_KPARAM_INFO
	.align		4
.L_31:
        /*0028*/ 	.byte	0x04, 0x17
        /*002a*/ 	.short	(.L_33 - .L_32)
.L_32:
        /*002c*/ 	.word	0x00000000
        /*0030*/ 	.short	0x0000
        /*0032*/ 	.short	0x0000
        /*0034*/ 	.byte	0x00, 0xf5, 0x21, 0x00


	//----- nvinfo : EIATTR_SPARSE_MMA_MASK
	.align		4
.L_33:
        /*0038*/ 	.byte	0x03, 0x50
        /*003a*/ 	.short	0x0000


	//----- nvinfo : EIATTR_MAXREG_COUNT
	.align		4
        /*003c*/ 	.byte	0x03, 0x1b
        /*003e*/ 	.short	0x00ff


	//----- nvinfo : EIATTR_MERCURY_ISA_VERSION
	.align		4
        /*0040*/ 	.byte	0x03, 0x5f
        /*0042*/ 	.short	0x0101


	//----- nvinfo : EIATTR_VRC_CTA_INIT_COUNT
	.align		4
        /*0044*/ 	.byte	0x02, 0x4a
	.zero		1
	.zero		1


	//----- nvinfo : EIATTR_EXIT_INSTR_OFFSETS
	.align		4
        /*0048*/ 	.byte	0x04, 0x1c
        /*004a*/ 	.short	(.L_35 - .L_34)


	//   ....[0]....
.L_34:
        /*004c*/ 	.word	0x00000090


	//   ....[1]....
        /*0050*/ 	.word	0x000002e0


	//----- nvinfo : EIATTR_CRS_STACK_SIZE
	.align		4
.L_35:
        /*0054*/ 	.byte	0x04, 0x1e
        /*0056*/ 	.short	(.L_37 - .L_36)
.L_36:
        /*0058*/ 	.word	0x00000000


	//----- nvinfo : EIATTR_CBANK_PARAM_SIZE
	.align		4
.L_37:
        /*005c*/ 	.byte	0x03, 0x19
        /*005e*/ 	.short	0x0014


	//----- nvinfo : EIATTR_PARAM_CBANK
	.align		4
        /*0060*/ 	.byte	0x04, 0x0a
        /*0062*/ 	.short	(.L_39 - .L_38)
	.align		4
.L_38:
        /*0064*/ 	.word	index@(.nv.constant0._Z10calcularPIPflf)
        /*0068*/ 	.short	0x0380
        /*006a*/ 	.short	0x0014


	//----- nvinfo : EIATTR_SW_WAR
	.align		4
.L_39:
        /*006c*/ 	.byte	0x04, 0x36
        /*006e*/ 	.short	(.L_41 - .L_40)
.L_40:
        /*0070*/ 	.word	0x00000008
.L_41:


//--------------------- .nv.callgraph             --------------------------
	.section	.nv.callgraph,"",@"SHT_CUDA_CALLGRAPH"
	.align	4
	.sectionentsize	8
	.align		4
        /*0000*/ 	.word	0x00000000
	.align		4
        /*0004*/ 	.word	0xffffffff
	.align		4
        /*0008*/ 	.word	0x00000000
	.align		4
        /*000c*/ 	.word	0xfffffffe
	.align		4
        /*0010*/ 	.word	0x00000000
	.align		4
        /*0014*/ 	.word	0xfffffffd
	.align		4
        /*0018*/ 	.word	0x00000000
	.align		4
        /*001c*/ 	.word	0xfffffffc


//--------------------- .text._Z9reduceSumPfi     --------------------------
	.section	.text._Z9reduceSumPfi,"ax",@progbits
	.align	128
        .global         _Z9reduceSumPfi
        .type           _Z9reduceSumPfi,@function
        .size           _Z9reduceSumPfi,(.L_x_12 - _Z9reduceSumPfi)
        .other          _Z9reduceSumPfi,@"STO_CUDA_ENTRY STV_DEFAULT"
_Z9reduceSumPfi:
.text._Z9reduceSumPfi:
[----:B------:R-:W-:Y:S01]  /*0000*/  LDC R1, c[0x0][0x37c] ;  /* 0x0000df00ff017b82 */ /* 0x000fe20000000800 */
[----:B------:R-:W0:Y:S01]  /*0010*/  S2R R11, SR_CTAID.X ;  /* 0x00000000000b7919 */ /* 0x000e220000002500 */
[----:B------:R-:W0:Y:S01]  /*0020*/  LDCU UR4, c[0x0][0x360] ;  /* 0x00006c00ff0477ac */ /* 0x000e220008000800 */
[----:B------:R-:W1:Y:S01]  /*0030*/  S2R R9, SR_TID.X ;  /* 0x0000000000097919 */ /* 0x000e620000002100 */
[----:B------:R-:W2:Y:S01]  /*0040*/  LDCU UR5, c[0x0][0x388] ;  /* 0x00007100ff0577ac */ /* 0x000ea20008000800 */
[----:B------:R-:W3:Y:S01]  /*0050*/  LDCU.64 UR6, c[0x0][0x358] ;  /* 0x00006b00ff0677ac */ /* 0x000ee20008000a00 */
[----:B0-----:R-:W-:-:S04]  /*0060*/  IMAD R0, R11, UR4, RZ ;  /* 0x000000040b007c24 */ /* 0x001fc8000f8e02ff */
[----:B-1----:R-:W-:Y:S02]  /*0070*/  IMAD R3, R0, 0x2, R9 ;  /* 0x0000000200037824 */ /* 0x002fe400078e0209 */
[----:B------:R-:W-:-:S03]  /*0080*/  IMAD.U32 R0, RZ, RZ, UR4 ;  /* 0x00000004ff007e24 */ /* 0x000fc6000f8e00ff */
[----:B--2---:R-:W-:-:S13]  /*0090*/  ISETP.GE.AND P1, PT, R3, UR5, PT ;  /* 0x0000000503007c0c */ /* 0x004fda000bf26270 */
[----:B------:R-:W0:Y:S01]  /*00a0*/  @!P1 LDC.64 R4, c[0x0][0x380] ;  /* 0x0000e000ff049b82 */ /* 0x000e220000000a00 */
[C---:B------:R-:W-:Y:S01]  /*00b0*/  @!P1 IADD3 R7, PT, PT, R3.reuse, R0, RZ ;  /* 0x0000000003079210 */ /* 0x040fe20007ffe0ff */
[----:B0-----:R-:W-:-:S04]  /*00c0*/  @!P1 IMAD.WIDE R2, R3, 0x4, R4 ;  /* 0x0000000403029825 */ /* 0x001fc800078e0204 */
[----:B------:R-:W-:Y:S02]  /*00d0*/  @!P1 IMAD.WIDE.U32 R4, R7, 0x4, R4 ;  /* 0x0000000407049825 */ /* 0x000fe400078e0004 */
[----:B---3--:R-:W2:Y:S04]  /*00e0*/  @!P1 LDG.E R2, desc[UR6][R2.64] ;  /* 0x0000000602029981 */ /* 0x008ea8000c1e1900 */
[----:B------:R-:W2:Y:S01]  /*00f0*/  @!P1 LDG.E R5, desc[UR6][R4.64] ;  /* 0x0000000604059981 */ /* 0x000ea2000c1e1900 */
[----:B------:R-:W0:Y:S01]  /*0100*/  S2UR UR5, SR_CgaCtaId ;  /* 0x00000000000579c3 */ /* 0x000e220000008800 */
[----:B------:R-:W-:Y:S01]  /*0110*/  UMOV UR4, 0x400 ;  /* 0x0000040000047882 */ /* 0x000fe20000000000 */
[----:B------:R-:W-:Y:S01]  /*0120*/  ISETP.GE.U32.AND P0, PT, R0, 0x2, PT ;  /* 0x000000020000780c */ /* 0x000fe20003f06070 */
[----:B------:R-:W-:Y:S01]  /*0130*/  IMAD.MOV.U32 R6, RZ, RZ, RZ ;  /* 0x000000ffff067224 */ /* 0x000fe200078e00ff */
[----:B0-----:R-:W-:-:S06]  /*0140*/  ULEA UR4, UR5, UR4, 0x18 ;  /* 0x0000000405047291 */ /* 0x001fcc000f8ec0ff */
[C---:B------:R-:W-:Y:S01]  /*0150*/  LEA R7, R9.reuse, UR4, 0x2 ;  /* 0x0000000409077c11 */ /* 0x040fe2000f8e10ff */
[----:B--2---:R-:W-:Y:S01]  /*0160*/  @!P1 FADD R6, R2, R5 ;  /* 0x0000000502069221 */ /* 0x004fe20000000000 */
[----:B------:R-:W-:-:S04]  /*0170*/  ISETP.NE.AND P1, PT, R9, RZ, PT ;  /* 0x000000ff0900720c */ /* 0x000fc80003f25270 */
[----:B------:R0:W-:Y:S01]  /*0180*/  STS [R7], R6 ;  /* 0x0000000607007388 */ /* 0x0001e20000000800 */
[----:B------:R-:W-:Y:S06]  /*0190*/  BAR.SYNC.DEFER_BLOCKING 0x0 ;  /* 0x0000000000007b1d */ /* 0x000fec0000010000 */
[----:B------:R-:W-:Y:S05]  /*01a0*/  @!P0 BRA `(.L_x_0) ;  /* 0x00000000002c8947 */ /* 0x000fea0003800000 */
.L_x_1:
[----:B0-----:R-:W-:-:S04]  /*01b0*/  SHF.R.U32.HI R6, RZ, 0x1, R0 ;  /* 0x00000001ff067819 */ /* 0x001fc80000011600 */
[----:B------:R-:W-:-:S13]  /*01c0*/  ISETP.GE.U32.AND P0, PT, R9, R6, PT ;  /* 0x000000060900720c */ /* 0x000fda0003f06070 */
[----:B------:R-:W-:Y:S01]  /*01d0*/  @!P0 LEA R2, R6, R7, 0x2 ;  /* 0x0000000706028211 */ /* 0x000fe200078e10ff */
[----:B------:R-:W-:Y:S05]  /*01e0*/  @!P0 LDS R3, [R7] ;  /* 0x0000000007038984 */ /* 0x000fea0000000800 */
[----:B------:R-:W0:Y:S02]  /*01f0*/  @!P0 LDS R2, [R2] ;  /* 0x0000000002028984 */ /* 0x000e240000000800 */
[----:B0-----:R-:W-:-:S05]  /*0200*/  @!P0 FADD R4, R2, R3 ;  /* 0x0000000302048221 */ /* 0x001fca0000000000 */
[----:B------:R1:W-:Y:S01]  /*0210*/  @!P0 STS [R7], R4 ;  /* 0x0000000407008388 */ /* 0x0003e20000000800 */
[----:B------:R-:W-:Y:S01]  /*0220*/  BAR.SYNC.DEFER_BLOCKING 0x0 ;  /* 0x0000000000007b1d */ /* 0x000fe20000010000 */
[----:B------:R-:W-:Y:S02]  /*0230*/  ISETP.GT.U32.AND P0, PT, R0, 0x3, PT ;  /* 0x000000030000780c */ /* 0x000fe40003f04070 */
[----:B------:R-:W-:-:S11]  /*0240*/  MOV R0, R6 ;  /* 0x0000000600007202 */ /* 0x000fd60000000f00 */
[----:B-1----:R-:W-:Y:S05]  /*0250*/  @P0 BRA `(.L_x_1) ;  /* 0xfffffffc00d40947 */ /* 0x002fea000383ffff */
.L_x_0:
[----:B------:R-:W-:Y:S05]  /*0260*/  @P1 EXIT ;  /* 0x000000000000194d */ /* 0x000fea0003800000 */
[----:B------:R-:W1:Y:S01]  /*0270*/  S2UR UR5, SR_CgaCtaId ;  /* 0x00000000000579c3 */ /* 0x000e620000008800 */
[----:B------:R-:W-:-:S07]  /*0280*/  UMOV UR4, 0x400 ;  /* 0x0000040000047882 */ /* 0x000fce0000000000 */
[----:B------:R-:W2:Y:S01]  /*0290*/  LDC.64 R2, c[0x0][0x380] ;  /* 0x0000e000ff027b82 */ /* 0x000ea20000000a00 */
[----:B-1----:R-:W-:Y:S01]  /*02a0*/  ULEA UR4, UR5, UR4, 0x18 ;  /* 0x0000000405047291 */ /* 0x002fe2000f8ec0ff */
[----:B--2---:R-:W-:-:S08]  /*02b0*/  IMAD.WIDE.U32 R2, R11, 0x4, R2 ;  /* 0x000000040b027825 */ /* 0x004fd000078e0002 */
[----:B------:R-:W1:Y:S04]  /*02c0*/  LDS R5, [UR4] ;  /* 0x00000004ff057984 */ /* 0x000e680008000800 */
[----:B-1----:R-:W-:Y:S01]  /*02d0*/  STG.E desc[UR6][R2.64], R5 ;  /* 0x0000000502007986 */ /* 0x002fe2000c101906 */
[----:B------:R-:W-:Y:S05]  /*02e0*/  EXIT ;  /* 0x000000000000794d */ /* 0x000fea0003800000 */
.L_x_2:
[----:B------:R-:W-:-:S00]  /*02f0*/  BRA `(.L_x_2) ;  /* 0xfffffffc00fc7947 */ /* 0x000fc0000383ffff */
[----:B------:R-:W-:-:S00]  /*0300*/  NOP ;  /* 0x0000000000007918 */ /* 0x000fc00000000000 */
[----:B------:R-:W-:-:S00]  /*0310*/  NOP ;  /* 0x0000000000007918 */ /* 0x000fc00000000000 */
[----:B------:R-:W-:-:S00]  /*0320*/  NOP ;  /* 0x0000000000007918 */ /* 0x000fc00000000000 */
[----:B------:R-:W-:-:S00]  /*0330*/  NOP ;  /* 0x0000000000007918 */ /* 0x000fc00000000000 */
[----:B------:R-:W-:-:S00]  /*0340*/  NOP ;  /* 0x0000000000007918 */ /* 0x000fc00000000000 */
[----:B------:R-:W-:-:S00]  /*0350*/  NOP ;  /* 0x0000000000007918 */ /* 0x000fc00000000000 */
[----:B------:R-:W-:-:S00]  /*0360*/  NOP ;  /* 0x0000000000007918 */ /* 0x000fc00000000000 */
[----:B------:R-:W-:-:S00]  /*0370*/  NOP ;  /* 0x0000000000007918 */ /* 0x000fc00000000000 */
.L_x_12:


//--------------------- .text._Z10calcularPIPflf  --------------------------
	.section	.text._Z10calcularPIPflf,"ax",@progbits
	.align	128
        .global         _Z10calcularPIPflf
        .type           _Z10calcularPIPflf,@function
        .size           _Z10calcularPIPflf,(.L_x_11 - _Z10calcularPIPflf)
        .other          _Z10calcularPIPflf,@"STO_CUDA_ENTRY STV_DEFAULT"
_Z10calcularPIPflf:
.text._Z10calcularPIPflf:
[----:B------:R-:W-:Y:S01]  /*0000*/  LDC R1, c[0x0][0x37c] ;  /* 0x0000df00ff017b82 */ /* 0x000fe20000000800 */
[----:B------:R-:W0:Y:S07]  /*0010*/  S2R R3, SR_TID.X ;  /* 0x0000000000037919 */ /* 0x000e2e0000002100 */
[----:B------:R-:W0:Y:S01]  /*0020*/  S2UR UR4, SR_CTAID.X ;  /* 0x00000000000479c3 */ /* 0x000e220000002500 */
[----:B------:R-:W1:Y:S07]  /*0030*/  LDCU.64 UR6, c[0x0][0x388] ;  /* 0x00007100ff0677ac */ /* 0x000e6e0008000a00 */
[----:B------:R-:W0:Y:S02]  /*0040*/  LDC R10, c[0x0][0x360] ;  /* 0x0000d800ff0a7b82 */ /* 0x000e240000000800 */
[----:B0-----:R-:W-:-:S05]  /*0050*/  IMAD R10, R10, UR4, R3 ;  /* 0x000000040a0a7c24 */ /* 0x001fca000f8e0203 */
[----:B-1----:R-:W-:Y:S02]  /*0060*/  ISETP.GE.U32.AND P0, PT, R10, UR6, PT ;  /* 0x000000060a007c0c */ /* 0x002fe4000bf06070 */
[----:B------:R-:W-:-:S04]  /*0070*/  SHF.R.S32.HI R0, RZ, 0x1f, R10 ;  /* 0x0000001fff007819 */ /* 0x000fc8000001140a */
[----:B------:R-:W-:-:S13]  /*0080*/  ISETP.GE.AND.EX P0, PT, R0, UR7, PT, P0 ;  /* 0x0000000700007c0c */ /* 0x000fda000bf06300 */
[----:B------:R-:W-:Y:S05]  /*0090*/  @P0 EXIT ;  /* 0x000000000000094d */ /* 0x000fea0003800000 */
[----:B------:R-:W0:Y:S01]  /*00a0*/  LDCU UR6, c[0x0][0x390] ;  /* 0x00007200ff0677ac */ /* 0x000e220008000800 */
[----:B------:R-:W-:Y:S01]  /*00b0*/  IMAD.MOV.U32 R11, RZ, RZ, R10 ;  /* 0x000000ffff0b7224 */ /* 0x000fe200078e000a */
[----:B------:R-:W1:Y:S01]  /*00c0*/  LDCU.64 UR4, c[0x0][0x358] ;  /* 0x00006b00ff0477ac */ /* 0x000e620008000a00 */
[----:B------:R-:W2:Y:S01]  /*00d0*/  LDCU.128 UR8, c[0x0][0x380] ;  /* 0x00007000ff0877ac */ /* 0x000ea20008000c00 */
[----:B0-----:R-:W0:Y:S04]  /*00e0*/  F2F.F64.F32 R4, UR6 ;  /* 0x0000000600047d10 */ /* 0x001e280008201800 */
.L_x_5:
[----:B------:R-:W3:Y:S01]  /*00f0*/  I2F.F64 R2, R10 ;  /* 0x0000000a00027312 */ /* 0x000ee20000201c00 */
[----:B------:R-:W-:Y:S01]  /*0100*/  BSSY.RECONVERGENT B0, `(.L_x_3) ;  /* 0x0000013000007945 */ /* 0x000fe20003800200 */
[----:B---3--:R-:W-:-:S08]  /*0110*/  DADD R2, R2, -0.5 ;  /* 0xbfe0000002027429 */ /* 0x008fd00000000000 */
[----:B0-----:R-:W-:-:S08]  /*0120*/  DMUL R2, R4, R2 ;  /* 0x0000000204027228 */ /* 0x001fd00000000000 */
[----:B------:R-:W-:Y:S01]  /*0130*/  DFMA R6, R2, R2, 1 ;  /* 0x3ff000000206742b */ /* 0x000fe20000000002 */
[----:B------:R-:W-:-:S05]  /*0140*/  IMAD.MOV.U32 R2, RZ, RZ, 0x1 ;  /* 0x00000001ff027424 */ /* 0x000fca00078e00ff */
[----:B------:R-:W0:Y:S02]  /*0150*/  MUFU.RCP64H R3, R7 ;  /* 0x0000000700037308 */ /* 0x000e240000001800 */
[----:B0-----:R-:W-:-:S08]  /*0160*/  DFMA R8, -R6, R2, 1 ;  /* 0x3ff000000608742b */ /* 0x001fd00000000102 */
[----:B------:R-:W-:-:S08]  /*0170*/  DFMA R8, R8, R8, R8 ;  /* 0x000000080808722b */ /* 0x000fd00000000008 */
[----:B------:R-:W-:-:S08]  /*0180*/  DFMA R8, R2, R8, R2 ;  /* 0x000000080208722b */ /* 0x000fd00000000002 */
[----:B------:R-:W-:-:S08]  /*0190*/  DFMA R2, -R6, R8, 1 ;  /* 0x3ff000000602742b */ /* 0x000fd00000000108 */
[----:B------:R-:W-:-:S08]  /*01a0*/  DFMA R2, R8, R2, R8 ;  /* 0x000000020802722b */ /* 0x000fd00000000008 */
[----:B------:R-:W-:-:S08]  /*01b0*/  DMUL R8, R2, 4 ;  /* 0x4010000002087828 */ /* 0x000fd00000000000 */
[----:B------:R-:W-:-:S08]  /*01c0*/  DFMA R12, -R6, R8, 4 ;  /* 0x40100000060c742b */ /* 0x000fd00000000108 */
[----:B------:R-:W-:-:S10]  /*01d0*/  DFMA R2, R2, R12, R8 ;  /* 0x0000000c0202722b */ /* 0x000fd40000000008 */
[----:B------:R-:W-:-:S05]  /*01e0*/  FFMA R8, RZ, R7, R3 ;  /* 0x00000007ff087223 */ /* 0x000fca0000000003 */
[----:B------:R-:W-:-:S13]  /*01f0*/  FSETP.GT.AND P0, PT, |R8|, 1.469367938527859385e-39, PT ;  /* 0x001000000800780b */ /* 0x000fda0003f04200 */
[----:B------:R-:W-:Y:S05]  /*0200*/  @P0 BRA `(.L_x_4) ;  /* 0x0000000000080947 */ /* 0x000fea0003800000 */
[----:B------:R-:W-:-:S07]  /*0210*/  MOV R12, 0x230 ;  /* 0x00000230000c7802 */ /* 0x000fce0000000f00 */
[----:B-12---:R-:W-:Y:S05]  /*0220*/  CALL.REL.NOINC `($__internal_0_$__cuda_sm20_div_rn_f64_full) ;  /* 0x0000000000307944 */ /* 0x006fea0003c00000 */
.L_x_4:
[----:B-12---:R-:W-:Y:S05]  /*0230*/  BSYNC.RECONVERGENT B0 ;  /* 0x0000000000007941 */ /* 0x006fea0003800200 */
.L_x_3:
[----:B------:R-:W0:Y:S01]  /*0240*/  F2F.F32.F64 R3, R2 ;  /* 0x0000000200037310 */ /* 0x000e220000301000 */
[----:B------:R-:W-:-:S04]  /*0250*/  LEA R6, P0, R11, UR8, 0x2 ;  /* 0x000000080b067c11 */ /* 0x000fc8000f8010ff */
[----:B------:R-:W-:Y:S01]  /*0260*/  LEA.HI.X R7, R11, UR9, R0, 0x2, P0 ;  /* 0x000000090b077c11 */ /* 0x000fe200080f1400 */
[----:B------:R-:W-:-:S04]  /*0270*/  VIADD R11, R10, UR10 ;  /* 0x0000000a0a0b7c36 */ /* 0x000fc80008000000 */
[--C-:B------:R-:W-:Y:S01]  /*0280*/  IMAD.MOV.U32 R10, RZ, RZ, R11.reuse ;  /* 0x000000ffff0a7224 */ /* 0x100fe200078e000b */
[----:B------:R-:W-:Y:S02]  /*0290*/  ISETP.GE.U32.AND P0, PT, R11, UR10, PT ;  /* 0x0000000a0b007c0c */ /* 0x000fe4000bf06070 */
[----:B------:R-:W-:Y:S01]  /*02a0*/  SHF.R.S32.HI R0, RZ, 0x1f, R11 ;  /* 0x0000001fff007819 */ /* 0x000fe2000001140b */
[----:B0-----:R3:W-:Y:S03]  /*02b0*/  STG.E desc[UR4][R6.64], R3 ;  /* 0x0000000306007986 */ /* 0x0017e6000c101904 */
[----:B------:R-:W-:-:S13]  /*02c0*/  ISETP.GE.AND.EX P0, PT, R0, UR11, PT, P0 ;  /* 0x0000000b00007c0c */ /* 0x000fda000bf06300 */
[----:B---3--:R-:W-:Y:S05]  /*02d0*/  @!P0 BRA `(.L_x_5) ;  /* 0xfffffffc00848947 */ /* 0x008fea000383ffff */
[----:B------:R-:W-:Y:S05]  /*02e0*/  EXIT ;  /* 0x000000000000794d */ /* 0x000fea0003800000 */
        .weak           $__internal_0_$__cuda_sm20_div_rn_f64_full
        .type           $__internal_0_$__cuda_sm20_div_rn_f64_full,@function
        .size           $__internal_0_$__cuda_sm20_div_rn_f64_full,(.L_x_11 - $__internal_0_$__cuda_sm20_div_rn_f64_full)
$__internal_0_$__cuda_sm20_div_rn_f64_full:
[C---:B------:R-:W-:Y:S01]  /*02f0*/  FSETP.GEU.AND P0, PT, |R7|.reuse, 1.469367938527859385e-39, PT ;  /* 0x001000000700780b */ /* 0x040fe20003f0e200 */
[----:B------:R-:W-:Y:S01]  /*0300*/  IMAD.MOV.U32 R8, RZ, RZ, 0x1 ;  /* 0x00000001ff087424 */ /* 0x000fe200078e00ff */
[C---:B------:R-:W-:Y:S01]  /*0310*/  LOP3.LUT R2, R7.reuse, 0x800fffff, RZ, 0xc0, !PT ;  /* 0x800fffff07027812 */ /* 0x040fe200078ec0ff */
[----:B------:R-:W-:Y:S01]  /*0320*/  IMAD.MOV.U32 R21, RZ, RZ, 0x40100000 ;  /* 0x40100000ff157424 */ /* 0x000fe200078e00ff */
[----:B------:R-:W-:Y:S01]  /*0330*/  LOP3.LUT R20, R7, 0x7ff00000, RZ, 0xc0, !PT ;  /* 0x7ff0000007147812 */ /* 0x000fe200078ec0ff */
[----:B------:R-:W-:Y:S01]  /*0340*/  IMAD.MOV.U32 R13, RZ, RZ, 0x1ca00000 ;  /* 0x1ca00000ff0d7424 */ /* 0x000fe200078e00ff */
[----:B------:R-:W-:Y:S01]  /*0350*/  LOP3.LUT R3, R2, 0x3ff00000, RZ, 0xfc, !PT ;  /* 0x3ff0000002037812 */ /* 0x000fe200078efcff */
[----:B------:R-:W-:Y:S01]  /*0360*/  IMAD.MOV.U32 R2, RZ, RZ, R6 ;  /* 0x000000ffff027224 */ /* 0x000fe200078e0006 */
[----:B------:R-:W-:Y:S01]  /*0370*/  ISETP.LE.U32.AND P1, PT, R20, 0x40100000, PT ;  /* 0x401000001400780c */ /* 0x000fe20003f23070 */
[----:B------:R-:W-:Y:S01]  /*0380*/  VIADD R22, R21, 0xffffffff ;  /* 0xffffffff15167836 */ /* 0x000fe20000000000 */
[----:B------:R-:W-:Y:S03]  /*0390*/  BSSY.RECONVERGENT B1, `(.L_x_6) ;  /* 0x0000040000017945 */ /* 0x000fe60003800200 */
[----:B------:R-:W-:-:S06]  /*03a0*/  @!P0 DMUL R2, R6, 8.98846567431157953865e+307 ;  /* 0x7fe0000006028828 */ /* 0x000fcc0000000000 */
[----:B------:R-:W0:Y:S04]  /*03b0*/  MUFU.RCP64H R9, R3 ;  /* 0x0000000300097308 */ /* 0x000e280000001800 */
[----:B------:R-:W-:Y:S02]  /*03c0*/  @!P0 LOP3.LUT R20, R3, 0x7ff00000, RZ, 0xc0, !PT ;  /* 0x7ff0000003148812 */ /* 0x000fe400078ec0ff */
[----:B------:R-:W-:-:S03]  /*03d0*/  ISETP.GT.U32.AND P0, PT, R22, 0x7feffffe, PT ;  /* 0x7feffffe1600780c */ /* 0x000fc60003f04070 */
[----:B------:R-:W-:-:S05]  /*03e0*/  VIADD R22, R20, 0xffffffff ;  /* 0xffffffff14167836 */ /* 0x000fca0000000000 */
[----:B------:R-:W-:Y:S01]  /*03f0*/  ISETP.GT.U32.OR P0, PT, R22, 0x7feffffe, P0 ;  /* 0x7feffffe1600780c */ /* 0x000fe20000704470 */
[----:B0-----:R-:W-:-:S08]  /*0400*/  DFMA R14, R8, -R2, 1 ;  /* 0x3ff00000080e742b */ /* 0x001fd00000000802 */
[----:B------:R-:W-:-:S08]  /*0410*/  DFMA R14, R14, R14, R14 ;  /* 0x0000000e0e0e722b */ /* 0x000fd0000000000e */
[----:B------:R-:W-:-:S08]  /*0420*/  DFMA R14, R8, R14, R8 ;  /* 0x0000000e080e722b */ /* 0x000fd00000000008 */
[----:B------:R-:W-:-:S08]  /*0430*/  DFMA R8, R14, -R2, 1 ;  /* 0x3ff000000e08742b */ /* 0x000fd00000000802 */
[----:B------:R-:W-:Y:S01]  /*0440*/  DFMA R14, R14, R8, R14 ;  /* 0x000000080e0e722b */ /* 0x000fe2000000000e */
[----:B------:R-:W-:Y:S01]  /*0450*/  SEL R9, R13, 0x63400000, !P1 ;  /* 0x634000000d097807 */ /* 0x000fe20004800000 */
[----:B------:R-:W-:-:S06]  /*0460*/  IMAD.MOV.U32 R8, RZ, RZ, RZ ;  /* 0x000000ffff087224 */ /* 0x000fcc00078e00ff */
[----:B------:R-:W-:-:S08]  /*0470*/  DMUL R16, R14, R8 ;  /* 0x000000080e107228 */ /* 0x000fd00000000000 */
[----:B------:R-:W-:-:S08]  /*0480*/  DFMA R18, R16, -R2, R8 ;  /* 0x800000021012722b */ /* 0x000fd00000000008 */
[----:B------:R-:W-:Y:S01]  /*0490*/  DFMA R14, R14, R18, R16 ;  /* 0x000000120e0e722b */ /* 0x000fe20000000010 */
[----:B------:R-:W-:Y:S10]  /*04a0*/  @P0 BRA `(.L_x_7) ;  /* 0x0000000000740947 */ /* 0x000ff40003800000 */
[----:B------:R-:W-:Y:S01]  /*04b0*/  LOP3.LUT R18, R7, 0x7ff00000, RZ, 0xc0, !PT ;  /* 0x7ff0000007127812 */ /* 0x000fe200078ec0ff */
[----:B------:R-:W-:-:S03]  /*04c0*/  IMAD.MOV.U32 R16, RZ, RZ, 0x40100000 ;  /* 0x40100000ff107424 */ /* 0x000fc600078e00ff */
[----:B------:R-:W-:Y:S01]  /*04d0*/  ISETP.LE.U32.AND P0, PT, R18, 0x40100000, PT ;  /* 0x401000001200780c */ /* 0x000fe20003f03070 */
[----:B------:R-:W-:-:S03]  /*04e0*/  IMAD.MOV R17, RZ, RZ, -R18 ;  /* 0x000000ffff117224 */ /* 0x000fc600078e0a12 */
[----:B------:R-:W-:Y:S02]  /*04f0*/  SEL R18, R13, 0x63400000, !P0 ;  /* 0x634000000d127807 */ /* 0x000fe40004000000 */
[----:B------:R-:W-:-:S04]  /*0500*/  VIADDMNMX R16, R17, R16, 0xb9600000, !PT ;  /* 0xb960000011107446 */ /* 0x000fc80007800110 */
[----:B------:R-:W-:-:S05]  /*0510*/  VIMNMX R13, PT, PT, R16, 0x46a00000, PT ;  /* 0x46a00000100d7848 */ /* 0x000fca0003fe0100 */
[----:B------:R-:W-:Y:S02]  /*0520*/  IMAD.IADD R13, R13, 0x1, -R18 ;  /* 0x000000010d0d7824 */ /* 0x000fe400078e0a12 */
[----:B------:R-:W-:Y:S02]  /*0530*/  IMAD.MOV.U32 R18, RZ, RZ, RZ ;  /* 0x000000ffff127224 */ /* 0x000fe400078e00ff */
[----:B------:R-:W-:-:S06]  /*0540*/  VIADD R19, R13, 0x7fe00000 ;  /* 0x7fe000000d137836 */ /* 0x000fcc0000000000 */
[----:B------:R-:W-:-:S10]  /*0550*/  DMUL R16, R14, R18 ;  /* 0x000000120e107228 */ /* 0x000fd40000000000 */
[----:B------:R-:W-:-:S13]  /*0560*/  FSETP.GTU.AND P0, PT, |R17|, 1.469367938527859385e-39, PT ;  /* 0x001000001100780b */ /* 0x000fda0003f0c200 */
[----:B------:R-:W-:Y:S05]  /*0570*/  @P0 BRA `(.L_x_8) ;  /* 0x0000000000840947 */ /* 0x000fea0003800000 */
[----:B------:R-:W-:Y:S01]  /*0580*/  DFMA R2, R14, -R2, R8 ;  /* 0x800000020e02722b */ /* 0x000fe20000000008 */
[----:B------:R-:W-:-:S09]  /*0590*/  IMAD.MOV.U32 R18, RZ, RZ, RZ ;  /* 0x000000ffff127224 */ /* 0x000fd200078e00ff */
[C---:B------:R-:W-:Y:S02]  /*05a0*/  FSETP.NEU.AND P0, PT, R3.reuse, RZ, PT ;  /* 0x000000ff0300720b */ /* 0x040fe40003f0d000 */
[----:B------:R-:W-:-:S04]  /*05b0*/  LOP3.LUT R7, R3, 0x80000000, R7, 0x48, !PT ;  /* 0x8000000003077812 */ /* 0x000fc800078e4807 */
[----:B------:R-:W-:-:S07]  /*05c0*/  LOP3.LUT R19, R7, R19, RZ, 0xfc, !PT ;  /* 0x0000001307137212 */ /* 0x000fce00078efcff */
[----:B------:R-:W-:Y:S05]  /*05d0*/  @!P0 BRA `(.L_x_8) ;  /* 0x00000000006c8947 */ /* 0x000fea0003800000 */
[----:B------:R-:W-:Y:S01]  /*05e0*/  IMAD.MOV R3, RZ, RZ, -R13 ;  /* 0x000000ffff037224 */ /* 0x000fe200078e0a0d */
[----:B------:R-:W-:Y:S01]  /*05f0*/  IADD3 R13, PT, PT, -R13, -0x43300000, RZ ;  /* 0xbcd000000d0d7810 */ /* 0x000fe20007ffe1ff */
[----:B------:R-:W-:-:S06]  /*0600*/  IMAD.MOV.U32 R2, RZ, RZ, RZ ;  /* 0x000000ffff027224 */ /* 0x000fcc00078e00ff */
[----:B------:R-:W-:Y:S02]  /*0610*/  DFMA R2, R16, -R2, R14 ;  /* 0x800000021002722b */ /* 0x000fe4000000000e */
[----:B------:R-:W-:-:S08]  /*0620*/  DMUL.RP R14, R14, R18 ;  /* 0x000000120e0e7228 */ /* 0x000fd00000008000 */
[----:B------:R-:W-:Y:S02]  /*0630*/  FSETP.NEU.AND P0, PT, |R3|, R13, PT ;  /* 0x0000000d0300720b */ /* 0x000fe40003f0d200 */
[----:B------:R-:W-:Y:S02]  /*0640*/  LOP3.LUT R7, R15, R7, RZ, 0x3c, !PT ;  /* 0x000000070f077212 */ /* 0x000fe400078e3cff */
[----:B------:R-:W-:Y:S02]  /*0650*/  FSEL R16, R14, R16, !P0 ;  /* 0x000000100e107208 */ /* 0x000fe40004000000 */
[----:B------:R-:W-:Y:S01]  /*0660*/  FSEL R17, R7, R17, !P0 ;  /* 0x0000001107117208 */ /* 0x000fe20004000000 */
[----:B------:R-:W-:Y:S06]  /*0670*/  BRA `(.L_x_8) ;  /* 0x0000000000447947 */ /* 0x000fec0003800000 */
.L_x_7:
[----:B------:R-:W-:-:S14]  /*0680*/  DSETP.NAN.AND P0, PT, R6, R6, PT ;  /* 0x000000060600722a */ /* 0x000fdc0003f08000 */
[----:B------:R-:W-:Y:S05]  /*0690*/  @P0 BRA `(.L_x_9) ;  /* 0x0000000000340947 */ /* 0x000fea0003800000 */
[----:B------:R-:W-:Y:S01]  /*06a0*/  ISETP.NE.AND P0, PT, R21, R20, PT ;  /* 0x000000141500720c */ /* 0x000fe20003f05270 */
[----:B------:R-:W-:Y:S02]  /*06b0*/  IMAD.MOV.U32 R16, RZ, RZ, 0x0 ;  /* 0x00000000ff107424 */ /* 0x000fe400078e00ff */
[----:B------:R-:W-:-:S10]  /*06c0*/  IMAD.MOV.U32 R17, RZ, RZ, -0x80000 ;  /* 0xfff80000ff117424 */ /* 0x000fd400078e00ff */
[----:B------:R-:W-:Y:S05]  /*06d0*/  @!P0 BRA `(.L_x_8) ;  /* 0x00000000002c8947 */ /* 0x000fea0003800000 */
[----:B------:R-:W-:Y:S02]  /*06e0*/  ISETP.NE.AND P0, PT, R21, 0x7ff00000, PT ;  /* 0x7ff000001500780c */ /* 0x000fe40003f05270 */
[----:B------:R-:W-:Y:S02]  /*06f0*/  LOP3.LUT R6, R7, 0x40100000, RZ, 0x3c, !PT ;  /* 0x4010000007067812 */ /* 0x000fe400078e3cff */
[----:B------:R-:W-:Y:S02]  /*0700*/  ISETP.EQ.OR P0, PT, R20, RZ, !P0 ;  /* 0x000000ff1400720c */ /* 0x000fe40004702670 */
[----:B------:R-:W-:-:S11]  /*0710*/  LOP3.LUT R17, R6, 0x80000000, RZ, 0xc0, !PT ;  /* 0x8000000006117812 */ /* 0x000fd600078ec0ff */
[----:B------:R-:W-:Y:S01]  /*0720*/  @P0 LOP3.LUT R2, R17, 0x7ff00000, RZ, 0xfc, !PT ;  /* 0x7ff0000011020812 */ /* 0x000fe200078efcff */
[----:B------:R-:W-:Y:S02]  /*0730*/  @!P0 IMAD.MOV.U32 R16, RZ, RZ, RZ ;  /* 0x000000ffff108224 */ /* 0x000fe400078e00ff */
[----:B------:R-:W-:Y:S02]  /*0740*/  @P0 IMAD.MOV.U32 R16, RZ, RZ, RZ ;  /* 0x000000ffff100224 */ /* 0x000fe400078e00ff */
[----:B------:R-:W-:Y:S01]  /*0750*/  @P0 IMAD.MOV.U32 R17, RZ, RZ, R2 ;  /* 0x000000ffff110224 */ /* 0x000fe200078e0002 */
[----:B------:R-:W-:Y:S06]  /*0760*/  BRA `(.L_x_8) ;  /* 0x0000000000087947 */ /* 0x000fec0003800000 */
.L_x_9:
[----:B------:R-:W-:Y:S01]  /*0770*/  LOP3.LUT R17, R7, 0x80000, RZ, 0xfc, !PT ;  /* 0x0008000007117812 */ /* 0x000fe200078efcff */
[----:B------:R-:W-:-:S07]  /*0780*/  IMAD.MOV.U32 R16, RZ, RZ, R6 ;  /* 0x000000ffff107224 */ /* 0x000fce00078e0006 */
.L_x_8:
[----:B------:R-:W-:Y:S05]  /*0790*/  BSYNC.RECONVERGENT B1 ;  /* 0x0000000000017941 */ /* 0x000fea0003800200 */
.L_x_6:
[----:B------:R-:W-:Y:S02]  /*07a0*/  IMAD.MOV.U32 R13, RZ, RZ, 0x0 ;  /* 0x00000000ff0d7424 */ /* 0x000fe400078e00ff */
[----:B------:R-:W-:Y:S02]  /*07b0*/  IMAD.MOV.U32 R2, RZ, RZ, R16 ;  /* 0x000000ffff027224 */ /* 0x000fe400078e0010 */
[----:B------:R-:W-:Y:S01]  /*07c0*/  IMAD.MOV.U32 R3, RZ, RZ, R17 ;  /* 0x000000ffff037224 */ /* 0x000fe200078e0011 */
[----:B------:R-:W-:Y:S06]  /*07d0*/  RET.REL.NODEC R12 `(_Z10calcularPIPflf) ;  /* 0xfffffff80c087950 */ /* 0x000fec0003c3ffff */
.L_x_10:
        /* <DEDUP_REMOVED lines=10> */
.L_x_11:


//--------------------- .nv.shared._Z9reduceSumPfi --------------------------
	.section	.nv.shared._Z9reduceSumPfi,"aw",@nobits
	.sectionflags	@""
	.align	16
	.zero		1024


//--------------------- .nv.shared.reserved.0     --------------------------
	.section	.nv.shared.reserved.0,"aw",@nobits
	.weak		__nv_reservedSMEM_offset_0_alias
	.size		__nv_reservedSMEM_offset_0_alias, 0, 64
	.other		__nv_reservedSMEM_offset_0_alias,@"STO_CUDA_RESERVED_SHARED STV_DEFAULT"
__nv_reservedSMEM_offset_0_alias:
	.zero		0
	.zero		64


//--------------------- .nv.shared._Z10calcularPIPflf --------------------------
	.section	.nv.shared._Z10calcularPIPflf,"aw",@nobits
	.sectionflags	@""
	.align	16
	.zero		1024


//--------------------- .nv.constant0._Z9reduceSumPfi --------------------------
	.section	.nv.constant0._Z9reduceSumPfi,"a",@progbits
	.sectionflags	@""
	.align	4
.nv.constant0._Z9reduceSumPfi:
	.zero		908


//--------------------- .nv.constant0._Z10calcularPIPflf --------------------------
	.section	.nv.constant0._Z10calcularPIPflf,"a",@progbits
	.sectionflags	@""
	.align	4
.nv.constant0._Z10calcularPIPflf:
	.zero		916


//--------------------- SYMBOLS --------------------------

	.type		.nv.reservedSmem.offset0,@object
	.size		.nv.reservedSmem.offset0,0x4
	.type		.nv.reservedSmem.cap,@object
	.size		.nv.reservedSmem.cap,0x4
